//
// Generated by NVIDIA NVVM Compiler
//
// Compiler Build ID: CL-36424714
// Cuda compilation tools, release 13.0, V13.0.88
// Based on NVVM 20.0.0
//

.version 9.0
.target sm_100
.address_size 64

	// .globl	_Z8multiplyiPfS_S_

.visible .entry _Z8multiplyiPfS_S_(
	.param .u32 _Z8multiplyiPfS_S__param_0,
	.param .u64 .ptr .align 1 _Z8multiplyiPfS_S__param_1,
	.param .u64 .ptr .align 1 _Z8multiplyiPfS_S__param_2,
	.param .u64 .ptr .align 1 _Z8multiplyiPfS_S__param_3
)
{
	.reg .pred 	%p<2>;
	.reg .b32 	%r<6>;
	.reg .b32 	%f<4>;
	.reg .b64 	%rd<11>;

	ld.param.u32 	%r2, [_Z8multiplyiPfS_S__param_0];
	ld.param.u64 	%rd1, [_Z8multiplyiPfS_S__param_1];
	ld.param.u64 	%rd2, [_Z8multiplyiPfS_S__param_2];
	ld.param.u64 	%rd3, [_Z8multiplyiPfS_S__param_3];
	mov.u32 	%r3, %ctaid.x;
	mov.u32 	%r4, %ntid.x;
	mov.u32 	%r5, %tid.x;
	mad.lo.s32 	%r1, %r3, %r4, %r5;
	setp.ge.s32 	%p1, %r1, %r2;
	@%p1 bra 	$L__BB0_2;
	cvta.to.global.u64 	%rd4, %rd1;
	cvta.to.global.u64 	%rd5, %rd2;
	cvta.to.global.u64 	%rd6, %rd3;
	mul.wide.s32 	%rd7, %r1, 4;
	add.s64 	%rd8, %rd4, %rd7;
	ld.global.f32 	%f1, [%rd8];
	add.s64 	%rd9, %rd5, %rd7;
	ld.global.f32 	%f2, [%rd9];
	mul.f32 	%f3, %f1, %f2;
	add.s64 	%rd10, %rd6, %rd7;
	st.global.f32 	[%rd10], %f3;
$L__BB0_2:
	ret;

}


// ===== COMPILED SASS (sm_100) =====

	.target	sm_100

	.elftype	@"ET_EXEC"


//--------------------- .note.nv.tkinfo           --------------------------
	.section	.note.nv.tkinfo,"",@"SHT_NOTE"
	.sectionflags	@"SHF_NOTE_NV_TKINFO"
	.tkinfo
        /*0018*/ 	.word	0x00000002
        /*0030*/ 	.string	""
        /*0030*/ 	.string	"ptxas"
        /*0030*/ 	.string	"Cuda compilation tools, release 13.0, V13.0.88"
        /*0030*/ 	.string	"Build cuda_13.0.r13.0/compiler.36424714_0"
        /*0030*/ 	.string	"-arch sm_100 -m 64 "



//--------------------- .note.nv.cuinfo           --------------------------
	.section	.note.nv.cuinfo,"",@"SHT_NOTE"
	.sectionflags	@"SHF_NOTE_NV_CUINFO"
        /*0018*/ 	.short	0x0002
        /*001a*/ 	.short	0x0064
        /*001c*/ 	.short	0x0082
	.zero		2


//--------------------- .nv.info                  --------------------------
	.section	.nv.info,"",@"SHT_CUDA_INFO"
	.align	4


	//----- nvinfo : EIATTR_REGCOUNT
	.align		4
        /*0000*/ 	.byte	0x04, 0x2f
        /*0002*/ 	.short	(.L_1 - .L_0)
	.align		4
.L_0:
        /*0004*/ 	.word	index@(_Z8multiplyiPfS_S_)
        /*0008*/ 	.word	0x0000000c


	//----- nvinfo : EIATTR_FRAME_SIZE
	.align		4
.L_1:
        /*000c*/ 	.byte	0x04, 0x11
        /*000e*/ 	.short	(.L_3 - .L_2)
	.align		4
.L_2:
        /*0010*/ 	.word	index@(_Z8multiplyiPfS_S_)
        /*0014*/ 	.word	0x00000000


	//----- nvinfo : EIATTR_MIN_STACK_SIZE
	.align		4
.L_3:
        /*0018*/ 	.byte	0x04, 0x12
        /*001a*/ 	.short	(.L_5 - .L_4)
	.align		4
.L_4:
        /*001c*/ 	.word	index@(_Z8multiplyiPfS_S_)
        /*0020*/ 	.word	0x00000000
.L_5:


//--------------------- .nv.compat                --------------------------
	.section	.nv.compat,"",@"SHT_CUDA_COMPAT_INFO"
	.align	4
        /*0000*/ 	.byte	0x02, 0x09, 0x00, 0x00, 0x02, 0x02, 0x01, 0x00, 0x02, 0x05, 0x05, 0x00, 0x03, 0x07, 0x01, 0x01
        /*0010*/ 	.byte	0x02, 0x03, 0x00, 0x00, 0x02, 0x06, 0x01, 0x00, 0x04, 0x0b, 0x08, 0x00, 0x09, 0x00, 0x00, 0x00
        /*0020*/ 	.byte	0x00, 0x00, 0x00, 0x00


//--------------------- .nv.info._Z8multiplyiPfS_S_ --------------------------
	.section	.nv.info._Z8multiplyiPfS_S_,"",@"SHT_CUDA_INFO"
	.sectionflags	@""
	.align	4


	//----- nvinfo : EIATTR_CUDA_API_VERSION
	.align		4
        /*0000*/ 	.byte	0x04, 0x37
        /*0002*/ 	.short	(.L_7 - .L_6)
.L_6:
        /*0004*/ 	.word	0x00000082


	//----- nvinfo : EIATTR_KPARAM_INFO
	.align		4
.L_7:
        /*0008*/ 	.byte	0x04, 0x17
        /*000a*/ 	.short	(.L_9 - .L_8)
.L_8:
        /*000c*/ 	.word	0x00000000
        /*0010*/ 	.short	0x0003
        /*0012*/ 	.short	0x0018
        /*0014*/ 	.byte	0x00, 0xf5, 0x21, 0x00


	//----- nvinfo : EIATTR_KPARAM_INFO
	.align		4
.L_9:
        /*0018*/ 	.byte	0x04, 0x17
        /*001a*/ 	.short	(.L_11 - .L_10)
.L_10:
        /*001c*/ 	.word	0x00000000
        /*0020*/ 	.short	0x0002
        /*0022*/ 	.short	0x0010
        /*0024*/ 	.byte	0x00, 0xf5, 0x21, 0x00


	//----- nvinfo : EIATTR_KPARAM_INFO
	.align		4
.L_11:
        /*0028*/ 	.byte	0x04, 0x17
        /*002a*/ 	.short	(.L_13 - .L_12)
.L_12:
        /*002c*/ 	.word	0x00000000
        /*0030*/ 	.short	0x0001
        /*0032*/ 	.short	0x0008
        /*0034*/ 	.byte	0x00, 0xf5, 0x21, 0x00


	//----- nvinfo : EIATTR_KPARAM_INFO
	.align		4
.L_13:
        /*0038*/ 	.byte	0x04, 0x17
        /*003a*/ 	.short	(.L_15 - .L_14)
.L_14:
        /*003c*/ 	.word	0x00000000
        /*0040*/ 	.short	0x0000
        /*0042*/ 	.short	0x0000
        /*0044*/ 	.byte	0x00, 0xf0, 0x11, 0x00


	//----- nvinfo : EIATTR_SPARSE_MMA_MASK
	.align		4
.L_15:
        /*0048*/ 	.byte	0x03, 0x50
        /*004a*/ 	.short	0x0000


	//----- nvinfo : EIATTR_MAXREG_COUNT
	.align		4
        /*004c*/ 	.byte	0x03, 0x1b
        /*004e*/ 	.short	0x00ff


	//----- nvinfo : EIATTR_MERCURY_ISA_VERSION
	.align		4
        /*0050*/ 	.byte	0x03, 0x5f
        /*0052*/ 	.short	0x0101


	//----- nvinfo : EIATTR_VRC_CTA_INIT_COUNT
	.align		4
        /*0054*/ 	.byte	0x02, 0x4a
	.zero		1
	.zero		1


	//----- nvinfo : EIATTR_EXIT_INSTR_OFFSETS
	.align		4
        /*0058*/ 	.byte	0x04, 0x1c
        /*005a*/ 	.short	(.L_17 - .L_16)


	//   ....[0]....
.L_16:
        /*005c*/ 	.word	0x00000070


	//   ....[1]....
        /*0060*/ 	.word	0x00000130


	//----- nvinfo : EIATTR_CBANK_PARAM_SIZE
	.align		4
.L_17:
        /*0064*/ 	.byte	0x03, 0x19
        /*0066*/ 	.short	0x0020


	//----- nvinfo : EIATTR_PARAM_CBANK
	.align		4
        /*0068*/ 	.byte	0x04, 0x0a
        /*006a*/ 	.short	(.L_19 - .L_18)
	.align		4
.L_18:
        /*006c*/ 	.word	index@(.nv.constant0._Z8multiplyiPfS_S_)
        /*0070*/ 	.short	0x0380
        /*0072*/ 	.short	0x0020


	//----- nvinfo : EIATTR_SW_WAR
	.align		4
.L_19:
        /*0074*/ 	.byte	0x04, 0x36
        /*0076*/ 	.short	(.L_21 - .L_20)
.L_20:
        /*0078*/ 	.word	0x00000008
.L_21:


//--------------------- .nv.callgraph             --------------------------
	.section	.nv.callgraph,"",@"SHT_CUDA_CALLGRAPH"
	.align	4
	.sectionentsize	8
	.align		4
        /*0000*/ 	.word	0x00000000
	.align		4
        /*0004*/ 	.word	0xffffffff
	.align		4
        /*0008*/ 	.word	0x00000000
	.align		4
        /*000c*/ 	.word	0xfffffffe
	.align		4
        /*0010*/ 	.word	0x00000000
	.align		4
        /*0014*/ 	.word	0xfffffffd
	.align		4
        /*0018*/ 	.word	0x00000000
	.align		4
        /*001c*/ 	.word	0xfffffffc


//--------------------- .text._Z8multiplyiPfS_S_  --------------------------
	.section	.text._Z8multiplyiPfS_S_,"ax",@progbits
	.align	128
        .global         _Z8multiplyiPfS_S_
        .type           _Z8multiplyiPfS_S_,@function
        .size           _Z8multiplyiPfS_S_,(.L_x_1 - _Z8multiplyiPfS_S_)
        .other          _Z8multiplyiPfS_S_,@"STO_CUDA_ENTRY STV_DEFAULT"
_Z8multiplyiPfS_S_:
.text._Z8multiplyiPfS_S_:
[----:B------:R-:W-:Y:S01]  /*0000*/  LDC R1, c[0x0][0x37c] ;  /* 0x0000df00ff017b82 */ /* 0x000fe20000000800 */
[----:B------:R-:W0:Y:S07]  /*0010*/  S2R R0, SR_TID.X ;  /* 0x0000000000007919 */ /* 0x000e2e0000002100 */
[----:B------:R-:W0:Y:S01]  /*0020*/  S2UR UR4, SR_CTAID.X ;  /* 0x00000000000479c3 */ /* 0x000e220000002500 */
[----:B------:R-:W1:Y:S07]  /*0030*/  LDCU UR5, c[0x0][0x380] ;  /* 0x00007000ff0577ac */ /* 0x000e6e0008000800 */
[----:B------:R-:W0:Y:S02]  /*0040*/  LDC R9, c[0x0][0x360] ;  /* 0x0000d800ff097b82 */ /* 0x000e240000000800 */
[----:B0-----:R-:W-:-:S05]  /*0050*/  IMAD R9, R9, UR4, R0 ;  /* 0x0000000409097c24 */ /* 0x001fca000f8e0200 */
[----:B-1----:R-:W-:-:S13]  /*0060*/  ISETP.GE.AND P0, PT, R9, UR5, PT ;  /* 0x0000000509007c0c */ /* 0x002fda000bf06270 */
[----:B------:R-:W-:Y:S05]  /*0070*/  @P0 EXIT ;  /* 0x000000000000094d */ /* 0x000fea0003800000 */
[----:B------:R-:W0:Y:S01]  /*0080*/  LDC.64 R2, c[0x0][0x388] ;  /* 0x0000e200ff027b82 */ /* 0x000e220000000a00 */
[----:B------:R-:W1:Y:S07]  /*0090*/  LDCU.64 UR4, c[0x0][0x358] ;  /* 0x00006b00ff0477ac */ /* 0x000e6e0008000a00 */
[----:B------:R-:W2:Y:S08]  /*00a0*/  LDC.64 R4, c[0x0][0x390] ;  /* 0x0000e400ff047b82 */ /* 0x000eb00000000a00 */
[----:B------:R-:W3:Y:S01]  /*00b0*/  LDC.64 R6, c[0x0][0x398] ;  /* 0x0000e600ff067b82 */ /* 0x000ee20000000a00 */
[----:B0-----:R-:W-:-:S06]  /*00c0*/  IMAD.WIDE R2, R9, 0x4, R2 ;  /* 0x0000000409027825 */ /* 0x001fcc00078e0202 */
[----:B-1----:R-:W4:Y:S01]  /*00d0*/  LDG.E R2, desc[UR4][R2.64] ;  /* 0x0000000402027981 */ /* 0x002f22000c1e1900 */
[----:B--2---:R-:W-:-:S06]  /*00e0*/  IMAD.WIDE R4, R9, 0x4, R4 ;  /* 0x0000000409047825 */ /* 0x004fcc00078e0204 */
[----:B------:R-:W4:Y:S01]  /*00f0*/  LDG.E R5, desc[UR4][R4.64] ;  /* 0x0000000404057981 */ /* 0x000f22000c1e1900 */
[----:B---3--:R-:W-:-:S04]  /*0100*/  IMAD.WIDE R6, R9, 0x4, R6 ;  /* 0x0000000409067825 */ /* 0x008fc800078e0206 */
[----:B----4-:R-:W-:-:S05]  /*0110*/  FMUL R9, R2, R5 ;  /* 0x0000000502097220 */ /* 0x010fca0000400000 */
[----:B------:R-:W-:Y:S01]  /*0120*/  STG.E desc[UR4][R6.64], R9 ;  /* 0x0000000906007986 */ /* 0x000fe2000c101904 */
[----:B------:R-:W-:Y:S05]  /*0130*/  EXIT ;  /* 0x000000000000794d */ /* 0x000fea0003800000 */
.L_x_0:
[----:B------:R-:W-:-:S00]  /*0140*/  BRA `(.L_x_0) ;  /* 0xfffffffc00fc7947 */ /* 0x000fc0000383ffff */
[----:B------:R-:W-:-:S00]  /*0150*/  NOP ;  /* 0x0000000000007918 */ /* 0x000fc00000000000 */
        /* <DEDUP_REMOVED lines=10> */
.L_x_1:


//--------------------- .nv.shared.reserved.0     --------------------------
	.section	.nv.shared.reserved.0,"aw",@nobits
	.weak		__nv_reservedSMEM_offset_0_alias
	.size		__nv_reservedSMEM_offset_0_alias, 0, 64
	.other		__nv_reservedSMEM_offset_0_alias,@"STO_CUDA_RESERVED_SHARED STV_DEFAULT"
__nv_reservedSMEM_offset_0_alias:
	.zero		0
	.zero		64


//--------------------- .nv.constant0._Z8multiplyiPfS_S_ --------------------------
	.section	.nv.constant0._Z8multiplyiPfS_S_,"a",@progbits
	.sectionflags	@""
	.align	4
.nv.constant0._Z8multiplyiPfS_S_:
	.zero		928


//--------------------- SYMBOLS --------------------------

	.type		.nv.reservedSmem.offset0,@object
	.size		.nv.reservedSmem.offset0,0x4
